	.headerflags	@"EF_CUDA_TEXMODE_UNIFIED EF_CUDA_64BIT_ADDRESS EF_CUDA_ACCELERATORS EF_CUDA_SM90 EF_CUDA_VIRTUAL_SM(EF_CUDA_SM90)"
	.elftype	@"ET_EXEC"


//--------------------- .nv.info                  --------------------------
	.section	.nv.info,"",@"SHT_CUDA_INFO"
	.align	4


	//----- nvinfo : EIATTR_REGCOUNT
	.align		4
        /*0000*/ 	.byte	0x04, 0x2f
        /*0002*/ 	.short	(.L_3 - .L_2)
	.align		4
.L_2:
        /*0004*/ 	.word	index@(triton_poi_fused__native_batch_norm_legit_no_training_cat_relu_6)
        /*0008*/ 	.word	0x0000001c


	//----- nvinfo : EIATTR_MIN_STACK_SIZE
	.align		4
.L_3:
        /*000c*/ 	.byte	0x04, 0x12
        /*000e*/ 	.short	(.L_5 - .L_4)
	.align		4
.L_4:
        /*0010*/ 	.word	index@(triton_poi_fused__native_batch_norm_legit_no_training_cat_relu_6)
        /*0014*/ 	.word	0x00000000


	//----- nvinfo : EIATTR_FRAME_SIZE
	.align		4
.L_5:
        /*0018*/ 	.byte	0x04, 0x11
        /*001a*/ 	.short	(.L_7 - .L_6)
	.align		4
.L_6:
        /*001c*/ 	.word	index@(triton_poi_fused__native_batch_norm_legit_no_training_cat_relu_6)
        /*0020*/ 	.word	0x00000000


	//----- nvinfo : EIATTR_MIN_STACK_SIZE
	.align		4
.L_7:
        /*0024*/ 	.byte	0x04, 0x12
        /*0026*/ 	.short	(.L_9 - .L_8)
	.align		4
.L_8:
        /*0028*/ 	.word	index@(triton_poi_fused__native_batch_norm_legit_no_training_cat_relu_6)
        /*002c*/ 	.word	0x00000000
.L_9:


//--------------------- .nv.info.triton_poi_fused__native_batch_norm_legit_no_training_cat_relu_6 --------------------------
	.section	.nv.info.triton_poi_fused__native_batch_norm_legit_no_training_cat_relu_6,"",@"SHT_CUDA_INFO"
	.sectionflags	@""
	.align	4


	//----- nvinfo : EIATTR_CUDA_API_VERSION
	.align		4
        /*0000*/ 	.byte	0x04, 0x37
        /*0002*/ 	.short	(.L_11 - .L_10)
.L_10:
        /*0004*/ 	.word	0x0000007c


	//----- nvinfo : EIATTR_KPARAM_INFO
	.align		4
.L_11:
        /*0008*/ 	.byte	0x04, 0x17
        /*000a*/ 	.short	(.L_13 - .L_12)
.L_12:
        /*000c*/ 	.word	0x00000000
        /*0010*/ 	.short	0x0008
        /*0012*/ 	.short	0x0040
        /*0014*/ 	.byte	0x00, 0xf0, 0x11, 0x00


	//----- nvinfo : EIATTR_KPARAM_INFO
	.align		4
.L_13:
        /*0018*/ 	.byte	0x04, 0x17
        /*001a*/ 	.short	(.L_15 - .L_14)
.L_14:
        /*001c*/ 	.word	0x00000000
        /*0020*/ 	.short	0x0007
        /*0022*/ 	.short	0x0038
        /*0024*/ 	.byte	0x00, 0xf4, 0x21, 0x00


	//----- nvinfo : EIATTR_KPARAM_INFO
	.align		4
.L_15:
        /*0028*/ 	.byte	0x04, 0x17
        /*002a*/ 	.short	(.L_17 - .L_16)
.L_16:
        /*002c*/ 	.word	0x00000000
        /*0030*/ 	.short	0x0006
        /*0032*/ 	.short	0x0030
        /*0034*/ 	.byte	0x00, 0xf4, 0x21, 0x00


	//----- nvinfo : EIATTR_KPARAM_INFO
	.align		4
.L_17:
        /*0038*/ 	.byte	0x04, 0x17
        /*003a*/ 	.short	(.L_19 - .L_18)
.L_18:
        /*003c*/ 	.word	0x00000000
        /*0040*/ 	.short	0x0005
        /*0042*/ 	.short	0x0028
        /*0044*/ 	.byte	0x00, 0xf4, 0x21, 0x00


	//----- nvinfo : EIATTR_KPARAM_INFO
	.align		4
.L_19:
        /*0048*/ 	.byte	0x04, 0x17
        /*004a*/ 	.short	(.L_21 - .L_20)
.L_20:
        /*004c*/ 	.word	0x00000000
        /*0050*/ 	.short	0x0004
        /*0052*/ 	.short	0x0020
        /*0054*/ 	.byte	0x00, 0xf4, 0x21, 0x00


	//----- nvinfo : EIATTR_KPARAM_INFO
	.align		4
.L_21:
        /*0058*/ 	.byte	0x04, 0x17
        /*005a*/ 	.short	(.L_23 - .L_22)
.L_22:
        /*005c*/ 	.word	0x00000000
        /*0060*/ 	.short	0x0003
        /*0062*/ 	.short	0x0018
        /*0064*/ 	.byte	0x00, 0xf4, 0x21, 0x00


	//----- nvinfo : EIATTR_KPARAM_INFO
	.align		4
.L_23:
        /*0068*/ 	.byte	0x04, 0x17
        /*006a*/ 	.short	(.L_25 - .L_24)
.L_24:
        /*006c*/ 	.word	0x00000000
        /*0070*/ 	.short	0x0002
        /*0072*/ 	.short	0x0010
        /*0074*/ 	.byte	0x00, 0xf4, 0x21, 0x00


	//----- nvinfo : EIATTR_KPARAM_INFO
	.align		4
.L_25:
        /*0078*/ 	.byte	0x04, 0x17
        /*007a*/ 	.short	(.L_27 - .L_26)
.L_26:
        /*007c*/ 	.word	0x00000000
        /*0080*/ 	.short	0x0001
        /*0082*/ 	.short	0x0008
        /*0084*/ 	.byte	0x00, 0xf4, 0x21, 0x00


	//----- nvinfo : EIATTR_KPARAM_INFO
	.align		4
.L_27:
        /*0088*/ 	.byte	0x04, 0x17
        /*008a*/ 	.short	(.L_29 - .L_28)
.L_28:
        /*008c*/ 	.word	0x00000000
        /*0090*/ 	.short	0x0000
        /*0092*/ 	.short	0x0000
        /*0094*/ 	.byte	0x00, 0xf4, 0x21, 0x00


	//----- nvinfo : EIATTR_SPARSE_MMA_MASK
	.align		4
.L_29:
        /*0098*/ 	.byte	0x03, 0x50
        /*009a*/ 	.short	0x0000


	//----- nvinfo : EIATTR_MAXREG_COUNT
	.align		4
        /*009c*/ 	.byte	0x03, 0x1b
        /*009e*/ 	.short	0x00ff


	//----- nvinfo : EIATTR_EXIT_INSTR_OFFSETS
	.align		4
        /*00a0*/ 	.byte	0x04, 0x1c
        /*00a2*/ 	.short	(.L_31 - .L_30)


	//   ....[0]....
.L_30:
        /*00a4*/ 	.word	0x00000680


	//   ....[1]....
        /*00a8*/ 	.word	0x000006a0


	//----- nvinfo : EIATTR_REQNTID
	.align		4
.L_31:
        /*00ac*/ 	.byte	0x04, 0x10
        /*00ae*/ 	.short	(.L_33 - .L_32)
.L_32:
        /*00b0*/ 	.word	0x00000080
        /*00b4*/ 	.word	0x00000001
        /*00b8*/ 	.word	0x00000001


	//----- nvinfo : EIATTR_CBANK_PARAM_SIZE
	.align		4
.L_33:
        /*00bc*/ 	.byte	0x03, 0x19
        /*00be*/ 	.short	0x0044


	//----- nvinfo : EIATTR_PARAM_CBANK
	.align		4
        /*00c0*/ 	.byte	0x04, 0x0a
        /*00c2*/ 	.short	(.L_35 - .L_34)
	.align		4
.L_34:
        /*00c4*/ 	.word	index@(.nv.constant0.triton_poi_fused__native_batch_norm_legit_no_training_cat_relu_6)
        /*00c8*/ 	.short	0x0210
        /*00ca*/ 	.short	0x0044


	//----- nvinfo : EIATTR_SW_WAR
	.align		4
.L_35:
        /*00cc*/ 	.byte	0x04, 0x36
        /*00ce*/ 	.short	(.L_37 - .L_36)
.L_36:
        /*00d0*/ 	.word	0x00000008
.L_37:


//--------------------- .nv.callgraph             --------------------------
	.section	.nv.callgraph,"",@"SHT_CUDA_CALLGRAPH"
	.align	4
	.sectionentsize	8
	.align		4
        /*0000*/ 	.word	0x00000000
	.align		4
        /*0004*/ 	.word	0xffffffff
	.align		4
        /*0008*/ 	.word	0x00000000
	.align		4
        /*000c*/ 	.word	0xfffffffe
	.align		4
        /*0010*/ 	.word	0x00000000
	.align		4
        /*0014*/ 	.word	0xfffffffd
	.align		4
        /*0018*/ 	.word	0x00000000
	.align		4
        /*001c*/ 	.word	0xfffffffc


//--------------------- .nv.constant4             --------------------------
	.section	.nv.constant4,"a",@progbits
	.align	8
	.align		8
.nv.constant4:
        /*0000*/ 	.dword	_$_str
	.align		8
        /*0008*/ 	.dword	_$_str_$_2


//--------------------- .text.triton_poi_fused__native_batch_norm_legit_no_training_cat_relu_6 --------------------------
	.section	.text.triton_poi_fused__native_batch_norm_legit_no_training_cat_relu_6,"ax",@progbits
	.align	128
        .global         triton_poi_fused__native_batch_norm_legit_no_training_cat_relu_6
        .type           triton_poi_fused__native_batch_norm_legit_no_training_cat_relu_6,@function
        .size           triton_poi_fused__native_batch_norm_legit_no_training_cat_relu_6,(.L_x_1 - triton_poi_fused__native_batch_norm_legit_no_training_cat_relu_6)
        .other          triton_poi_fused__native_batch_norm_legit_no_training_cat_relu_6,@"STO_CUDA_ENTRY STV_DEFAULT"
triton_poi_fused__native_batch_norm_legit_no_training_cat_relu_6:
.text.triton_poi_fused__native_batch_norm_legit_no_training_cat_relu_6:
[----:B------:R-:W0:Y:S01]  /*0000*/  LDC R1, c[0x0][0x28] ;  /* 0x00000a00ff017b82 */ /* 0x000e220000000800 */
[----:B------:R-:W1:Y:S07]  /*0010*/  S2R R0, SR_TID.X ;  /* 0x0000000000007919 */ /* 0x000e6e0000002100 */
[----:B------:R-:W2:Y:S01]  /*0020*/  LDC.64 R4, c[0x0][0x228] ;  /* 0x00008a00ff047b82 */ /* 0x000ea20000000a00 */
[----:B------:R-:W-:Y:S01]  /*0030*/  IMAD.MOV.U32 R6, RZ, RZ, RZ ;  /* 0x000000ffff067224 */ /* 0x000fe200078e00ff */
[----:B------:R-:W-:Y:S01]  /*0040*/  ULDC.64 UR4, c[0x0][0x208] ;  /* 0x0000820000047ab9 */ /* 0x000fe20000000a00 */
[----:B------:R-:W3:Y:S01]  /*0050*/  S2R R3, SR_CTAID.X ;  /* 0x0000000000037919 */ /* 0x000ee20000002500 */
[----:B------:R-:W-:Y:S01]  /*0060*/  HFMA2.MMA R10, -RZ, RZ, 0, 0 ;  /* 0x00000000ff0a7435 */ /* 0x000fe200000001ff */
[----:B------:R-:W-:-:S03]  /*0070*/  ULDC.64 UR6, c[0x0][0x218] ;  /* 0x0000860000067ab9 */ /* 0x000fc60000000a00 */
[----:B------:R-:W4:Y:S01]  /*0080*/  LDC.64 R14, c[0x0][0x220] ;  /* 0x00008800ff0e7b82 */ /* 0x000f220000000a00 */
[----:B-1----:R-:W-:-:S05]  /*0090*/  IMAD.SHL.U32 R0, R0, 0x2, RZ ;  /* 0x0000000200007824 */ /* 0x002fca00078e00ff */
[----:B------:R-:W-:-:S05]  /*00a0*/  LOP3.LUT R0, R0, 0xfe, RZ, 0xc0, !PT ;  /* 0x000000fe00007812 */ /* 0x000fca00078ec0ff */
[----:B---3--:R-:W-:-:S05]  /*00b0*/  IMAD R0, R3, 0x100, R0 ;  /* 0x0000010003007824 */ /* 0x008fca00078e0200 */
[----:B------:R-:W-:Y:S02]  /*00c0*/  SHF.R.S32.HI R3, RZ, 0x1f, R0 ;  /* 0x0000001fff037819 */ /* 0x000fe40000011400 */
[----:B------:R-:W-:Y:S02]  /*00d0*/  ISETP.GE.AND P0, PT, R0, 0xe500, PT ;  /* 0x0000e5000000780c */ /* 0x000fe40003f06270 */
[----:B------:R-:W-:-:S04]  /*00e0*/  LEA.HI R3, R3, R0, RZ, 0x6 ;  /* 0x0000000003037211 */ /* 0x000fc800078f30ff */
[----:B------:R-:W-:-:S05]  /*00f0*/  SHF.R.S32.HI R11, RZ, 0x6, R3 ;  /* 0x00000006ff0b7819 */ /* 0x000fca0000011403 */
[----:B------:R-:W-:-:S05]  /*0100*/  IMAD.HI R2, R11, 0x478bbced, RZ ;  /* 0x478bbced0b027827 */ /* 0x000fca00078e02ff */
[----:B------:R-:W-:-:S04]  /*0110*/  SHF.R.U32.HI R7, RZ, 0x1f, R2 ;  /* 0x0000001fff077819 */ /* 0x000fc80000011602 */
[----:B------:R-:W-:-:S05]  /*0120*/  LEA.HI.SX32 R2, R2, R7, 0x1a ;  /* 0x0000000702027211 */ /* 0x000fca00078fd2ff */
[----:B------:R-:W-:-:S04]  /*0130*/  IMAD R11, R2, -0xe5, R11 ;  /* 0xffffff1b020b7824 */ /* 0x000fc800078e020b */
[----:B--2---:R-:W-:-:S05]  /*0140*/  IMAD.WIDE R4, R11, 0x4, R4 ;  /* 0x000000040b047825 */ /* 0x004fca00078e0204 */
[----:B------:R-:W2:Y:S01]  /*0150*/  @!P0 LDG.E.EL R6, desc[UR4][R4.64] ;  /* 0x0000000404068981 */ /* 0x000ea2000c2e1900 */
[----:B------:R-:W-:-:S03]  /*0160*/  IMAD.HI R2, R0, 0x478bbced, RZ ;  /* 0x478bbced00027827 */ /* 0x000fc600078e02ff */
[----:B------:R1:W3:Y:S01]  /*0170*/  @!P0 LDG.E.EL R10, desc[UR4][R4.64] ;  /* 0x00000004040a8981 */ /* 0x0002e2000c2e1900 */
[----:B------:R-:W-:Y:S01]  /*0180*/  IMAD.SHL.U32 R8, R11, 0x40, RZ ;  /* 0x000000400b087824 */ /* 0x000fe200078e00ff */
[----:B------:R-:W-:-:S04]  /*0190*/  SHF.R.U32.HI R7, RZ, 0x1f, R2 ;  /* 0x0000001fff077819 */ /* 0x000fc80000011602 */
[----:B------:R-:W-:Y:S02]  /*01a0*/  LEA.HI.SX32 R17, R2, R7, 0x14 ;  /* 0x0000000702117211 */ /* 0x000fe400078fa2ff */
[----:B------:R-:W-:Y:S02]  /*01b0*/  LOP3.LUT R7, R3, 0xffffffc0, RZ, 0xc0, !PT ;  /* 0xffffffc003077812 */ /* 0x000fe400078ec0ff */
[----:B------:R-:W5:Y:S01]  /*01c0*/  LDC.64 R2, c[0x0][0x210] ;  /* 0x00008400ff027b82 */ /* 0x000f620000000a00 */
[C---:B------:R-:W-:Y:S02]  /*01d0*/  IMAD R9, R17.reuse, 0xc80, RZ ;  /* 0x00000c8011097824 */ /* 0x040fe400078e02ff */
[----:B------:R-:W-:Y:S02]  /*01e0*/  IMAD.IADD R7, R0, 0x1, -R7 ;  /* 0x0000000100077824 */ /* 0x000fe400078e0a07 */
[----:B-1----:R-:W-:Y:S01]  /*01f0*/  IMAD R4, R17, -0x3940, R0 ;  /* 0xffffc6c011047824 */ /* 0x002fe200078e0200 */
[----:B------:R-:W-:-:S02]  /*0200*/  SHF.R.S32.HI R13, RZ, 0x1f, R9 ;  /* 0x0000001fff0d7819 */ /* 0x000fc40000011409 */
[----:B------:R-:W-:Y:S01]  /*0210*/  IADD3 R18, P1, P2, R8, R7, R9 ;  /* 0x0000000708127210 */ /* 0x000fe20007a3e009 */
[----:B------:R-:W-:Y:S01]  /*0220*/  IMAD R25, R17, 0x2cc0, R4 ;  /* 0x00002cc011197824 */ /* 0x000fe200078e0204 */
[----:B------:R-:W-:Y:S02]  /*0230*/  SHF.R.S32.HI R8, RZ, 0x1f, R8 ;  /* 0x0000001fff087819 */ /* 0x000fe40000011408 */
[----:B------:R-:W-:Y:S02]  /*0240*/  CS2R R4, SRZ ;  /* 0x0000000000047805 */ /* 0x000fe4000001ff00 */
[----:B------:R-:W-:Y:S02]  /*0250*/  SHF.R.S32.HI R7, RZ, 0x1f, R7 ;  /* 0x0000001fff077819 */ /* 0x000fe40000011407 */
[----:B------:R-:W-:Y:S02]  /*0260*/  LEA R16, P3, R18, UR6, 0x2 ;  /* 0x0000000612107c11 */ /* 0x000fe4000f8610ff */
[----:B------:R-:W-:-:S02]  /*0270*/  IADD3.X R7, R8, R7, R13, P1, P2 ;  /* 0x0000000708077210 */ /* 0x000fc40000fe440d */
[----:B------:R-:W1:Y:S01]  /*0280*/  LDC.64 R12, c[0x0][0x230] ;  /* 0x00008c00ff0c7b82 */ /* 0x000e620000000a00 */
[C---:B------:R-:W-:Y:S02]  /*0290*/  ISETP.GE.AND P2, PT, R11.reuse, 0xb3, PT ;  /* 0x000000b30b00780c */ /* 0x040fe40003f46270 */
[----:B------:R-:W-:Y:S02]  /*02a0*/  ISETP.GT.AND P1, PT, R11, 0xb2, !P0 ;  /* 0x000000b20b00780c */ /* 0x000fe40004724270 */
[----:B------:R-:W-:Y:S01]  /*02b0*/  ISETP.LT.AND P4, PT, R0, 0xe500, !P2 ;  /* 0x0000e5000000780c */ /* 0x000fe20005781270 */
[----:B-----5:R-:W-:Y:S01]  /*02c0*/  IMAD.WIDE R24, R25, 0x4, R2 ;  /* 0x0000000419187825 */ /* 0x020fe200078e0202 */
[----:B------:R-:W-:Y:S01]  /*02d0*/  CS2R R2, SRZ ;  /* 0x0000000000027805 */ /* 0x000fe2000001ff00 */
[----:B------:R-:W5:Y:S01]  /*02e0*/  LDC.64 R8, c[0x0][0x238] ;  /* 0x00008e00ff087b82 */ /* 0x000f620000000a00 */
[----:B------:R-:W-:Y:S01]  /*02f0*/  LEA.HI.X R17, R18, UR7, R7, 0x2, P3 ;  /* 0x0000000712117c11 */ /* 0x000fe200098f1407 */
[----:B----4-:R-:W-:Y:S01]  /*0300*/  IMAD.WIDE R22, R11, 0x4, R14 ;  /* 0x000000040b167825 */ /* 0x010fe200078e020e */
[----:B------:R-:W-:-:S02]  /*0310*/  MOV R7, RZ ;  /* 0x000000ff00077202 */ /* 0x000fc40000000f00 */
[----:B------:R-:W-:-:S03]  /*0320*/  CS2R R14, SRZ ;  /* 0x00000000000e7805 */ /* 0x000fc6000001ff00 */
[----:B------:R-:W4:Y:S04]  /*0330*/  @P1 LDG.E.64 R4, desc[UR4][R16.64+-0xb300] ;  /* 0xff4d000410041981 */ /* 0x000f28000c1e1b00 */
[----:B------:R-:W4:Y:S01]  /*0340*/  @P4 LDG.E.64 R2, desc[UR4][R24.64] ;  /* 0x0000000418024981 */ /* 0x000f22000c1e1b00 */
[----:B-1----:R-:W-:-:S03]  /*0350*/  IMAD.WIDE R12, R11, 0x4, R12 ;  /* 0x000000040b0c7825 */ /* 0x002fc600078e020c */
[----:B------:R-:W4:Y:S04]  /*0360*/  @!P0 LDG.E.EL R7, desc[UR4][R22.64] ;  /* 0x0000000416078981 */ /* 0x000f28000c2e1900 */
[----:B------:R-:W4:Y:S01]  /*0370*/  @!P0 LDG.E.EL R14, desc[UR4][R22.64] ;  /* 0x00000004160e8981 */ /* 0x000f22000c2e1900 */
[----:B-----5:R-:W-:Y:S01]  /*0380*/  IMAD.WIDE R8, R11, 0x4, R8 ;  /* 0x000000040b087825 */ /* 0x020fe200078e0208 */
[----:B------:R-:W-:-:S03]  /*0390*/  HFMA2.MMA R11, -RZ, RZ, 0, 0 ;  /* 0x00000000ff0b7435 */ /* 0x000fc600000001ff */
[----:B------:R-:W-:Y:S01]  /*03a0*/  IMAD.MOV.U32 R20, RZ, RZ, RZ ;  /* 0x000000ffff147224 */ /* 0x000fe200078e00ff */
[----:B------:R-:W5:Y:S01]  /*03b0*/  @!P0 LDG.E.EL R15, desc[UR4][R8.64] ;  /* 0x00000004080f8981 */ /* 0x000f62000c2e1900 */
[----:B------:R-:W-:-:S04]  /*03c0*/  IMAD.MOV.U32 R18, RZ, RZ, RZ ;  /* 0x000000ffff127224 */ /* 0x000fc800078e00ff */
[----:B------:R-:W5:Y:S04]  /*03d0*/  @!P0 LDG.E.EL R20, desc[UR4][R12.64] ;  /* 0x000000040c148981 */ /* 0x000f68000c2e1900 */
[----:B------:R1:W5:Y:S04]  /*03e0*/  @!P0 LDG.E.EL R18, desc[UR4][R12.64] ;  /* 0x000000040c128981 */ /* 0x000368000c2e1900 */
[----:B------:R1:W5:Y:S01]  /*03f0*/  @!P0 LDG.E.EL R11, desc[UR4][R8.64] ;  /* 0x00000004080b8981 */ /* 0x000362000c2e1900 */
[----:B------:R-:W-:Y:S01]  /*0400*/  IMAD.MOV.U32 R21, RZ, RZ, 0x3e800000 ;  /* 0x3e800000ff157424 */ /* 0x000fe200078e00ff */
[----:B01----:R-:W0:Y:S08]  /*0410*/  LDC.64 R12, c[0x0][0x240] ;  /* 0x00009000ff0c7b82 */ /* 0x003e300000000a00 */
[----:B------:R-:W1:Y:S01]  /*0420*/  LDC.64 R8, c[0x0][0x248] ;  /* 0x00009200ff087b82 */ /* 0x000e620000000a00 */
[----:B0-----:R-:W-:-:S04]  /*0430*/  IMAD.WIDE R12, R0, 0x4, R12 ;  /* 0x00000004000c7825 */ /* 0x001fc800078e020c */
[----:B-1----:R-:W-:-:S04]  /*0440*/  IMAD.WIDE R8, R0, 0x4, R8 ;  /* 0x0000000400087825 */ /* 0x002fc800078e0208 */
[----:B--2---:R-:W-:-:S04]  /*0450*/  FADD R6, R6, 9.9999997473787516356e-06 ;  /* 0x3727c5ac06067421 */ /* 0x004fc80000000000 */
[----:B------:R-:W0:Y:S01]  /*0460*/  MUFU.SQRT R16, R6 ;  /* 0x0000000600107308 */ /* 0x000e220000002000 */
[----:B---3--:R-:W-:-:S07]  /*0470*/  FADD R10, R10, 9.9999997473787516356e-06 ;  /* 0x3727c5ac0a0a7421 */ /* 0x008fce0000000000 */
[----:B------:R-:W1:Y:S01]  /*0480*/  MUFU.SQRT R17, R10 ;  /* 0x0000000a00117308 */ /* 0x000e620000002000 */
[C---:B0-----:R-:W-:Y:S02]  /*0490*/  FSETP.GT.AND P6, PT, R16.reuse, 8.50705917302346158658e+37, PT ;  /* 0x7e8000001000780b */ /* 0x041fe40003fc4000 */
[----:B------:R-:W-:Y:S02]  /*04a0*/  FSETP.GEU.AND P3, PT, R16, 1.175494350822287508e-38, PT ;  /* 0x008000001000780b */ /* 0x000fe40003f6e000 */
[----:B------:R-:W-:Y:S02]  /*04b0*/  FSEL R19, R21, 1, P6 ;  /* 0x3f80000015137808 */ /* 0x000fe40003000000 */
[----:B-1----:R-:W-:-:S07]  /*04c0*/  FSETP.GT.AND P5, PT, R17, 8.50705917302346158658e+37, PT ;  /* 0x7e8000001100780b */ /* 0x002fce0003fa4000 */
[----:B------:R-:W-:Y:S01]  /*04d0*/  @P6 FMUL R16, R16, 0.25 ;  /* 0x3e80000010106820 */ /* 0x000fe20000400000 */
[----:B------:R-:W-:-:S03]  /*04e0*/  FSETP.GEU.AND P6, PT, R17, 1.175494350822287508e-38, PT ;  /* 0x008000001100780b */ /* 0x000fc60003fce000 */
[----:B------:R-:W-:Y:S02]  /*04f0*/  @!P3 FMUL R16, R16, 16777216 ;  /* 0x4b8000001010b820 */ /* 0x000fe40000400000 */
[----:B------:R-:W-:-:S08]  /*0500*/  @P5 FMUL R17, R17, 0.25 ;  /* 0x3e80000011115820 */ /* 0x000fd00000400000 */
[----:B------:R-:W-:Y:S01]  /*0510*/  @!P6 FMUL R17, R17, 16777216 ;  /* 0x4b8000001111e820 */ /* 0x000fe20000400000 */
[----:B------:R-:W0:Y:S01]  /*0520*/  MUFU.RCP R16, R16 ;  /* 0x0000001000107308 */ /* 0x000e220000001000 */
[----:B------:R-:W-:-:S07]  /*0530*/  FSEL R6, R21, 1, P5 ;  /* 0x3f80000015067808 */ /* 0x000fce0002800000 */
[----:B------:R-:W1:Y:S01]  /*0540*/  MUFU.RCP R17, R17 ;  /* 0x0000001100117308 */ /* 0x000e620000001000 */
[----:B----4-:R-:W-:Y:S02]  /*0550*/  SEL R2, R2, RZ, P4 ;  /* 0x000000ff02027207 */ /* 0x010fe40002000000 */
[----:B------:R-:W-:Y:S01]  /*0560*/  SEL R3, R3, RZ, P4 ;  /* 0x000000ff03037207 */ /* 0x000fe20002000000 */
[----:B------:R-:W-:Y:S01]  /*0570*/  @!P3 FMUL R19, R19, 16777216 ;  /* 0x4b8000001313b820 */ /* 0x000fe20000400000 */
[----:B------:R-:W-:Y:S01]  /*0580*/  @P2 SEL R2, R4, RZ, P1 ;  /* 0x000000ff04022207 */ /* 0x000fe20000800000 */
[----:B------:R-:W-:Y:S01]  /*0590*/  @!P6 FMUL R6, R6, 16777216 ;  /* 0x4b8000000606e820 */ /* 0x000fe20000400000 */
[----:B------:R-:W-:Y:S01]  /*05a0*/  @P2 SEL R3, R5, RZ, P1 ;  /* 0x000000ff05032207 */ /* 0x000fe20000800000 */
[----:B0-----:R-:W-:Y:S02]  /*05b0*/  FMUL R16, R16, R19 ;  /* 0x0000001310107220 */ /* 0x001fe40000400000 */
[----:B------:R-:W-:-:S02]  /*05c0*/  FADD R7, R2, -R7 ;  /* 0x8000000702077221 */ /* 0x000fc40000000000 */
[----:B------:R-:W-:Y:S01]  /*05d0*/  FADD R14, R3, -R14 ;  /* 0x8000000e030e7221 */ /* 0x000fe20000000000 */
[----:B-1----:R-:W-:Y:S01]  /*05e0*/  FMUL R17, R17, R6 ;  /* 0x0000000611117220 */ /* 0x002fe20000400000 */
[----:B------:R-:W-:-:S03]  /*05f0*/  FMUL R16, R7, R16 ;  /* 0x0000001007107220 */ /* 0x000fc60000400000 */
[----:B------:R-:W-:Y:S01]  /*0600*/  FMUL R14, R14, R17 ;  /* 0x000000110e0e7220 */ /* 0x000fe20000400000 */
[----:B-----5:R-:W-:Y:S01]  /*0610*/  FFMA R15, R16, R20, R15 ;  /* 0x00000014100f7223 */ /* 0x020fe2000000000f */
[----:B------:R0:W-:Y:S02]  /*0620*/  @!P0 STG.E.64 desc[UR4][R12.64], R2 ;  /* 0x000000020c008986 */ /* 0x0001e4000c101b04 */
[----:B------:R-:W-:Y:S02]  /*0630*/  FFMA R11, R14, R18, R11 ;  /* 0x000000120e0b7223 */ /* 0x000fe4000000000b */
[----:B------:R-:W-:-:S03]  /*0640*/  FSETP.GEU.AND P1, PT, R15, RZ, PT ;  /* 0x000000ff0f00720b */ /* 0x000fc60003f2e000 */
[----:B------:R-:W-:Y:S02]  /*0650*/  FSETP.GEU.AND P2, PT, R11, RZ, PT ;  /* 0x000000ff0b00720b */ /* 0x000fe40003f4e000 */
[----:B------:R-:W-:Y:S02]  /*0660*/  FSEL R10, R15, RZ, P1 ;  /* 0x000000ff0f0a7208 */ /* 0x000fe40000800000 */
[----:B------:R-:W-:Y:S01]  /*0670*/  FSEL R11, R11, RZ, P2 ;  /* 0x000000ff0b0b7208 */ /* 0x000fe20001000000 */
[----:B0-----:R-:W-:Y:S08]  /*0680*/  @P0 EXIT ;  /* 0x000000000000094d */ /* 0x001ff00003800000 */
[----:B------:R-:W-:Y:S01]  /*0690*/  STG.E.64 desc[UR4][R8.64], R10 ;  /* 0x0000000a08007986 */ /* 0x000fe2000c101b04 */
[----:B------:R-:W-:Y:S05]  /*06a0*/  EXIT ;  /* 0x000000000000794d */ /* 0x000fea0003800000 */
.L_x_0:
[----:B------:R-:W-:-:S00]  /*06b0*/  BRA `(.L_x_0) ;  /* 0xfffffffc00fc7947 */ /* 0x000fc0000383ffff */
[----:B------:R-:W-:-:S00]  /*06c0*/  NOP ;  /* 0x0000000000007918 */ /* 0x000fc00000000000 */
        /* <DEDUP_REMOVED lines=11> */
.L_x_1:


//--------------------- .nv.global.init           --------------------------
	.section	.nv.global.init,"aw",@progbits
.nv.global.init:
	.type		_$_str,@object
	.size		_$_str,(_$_str_$_2 - _$_str)
_$_str:
        /*0000*/ 	.byte	0x5f, 0x5f, 0x43, 0x55, 0x44, 0x41, 0x5f, 0x46, 0x54, 0x5a, 0x00
	.type		_$_str_$_2,@object
	.size		_$_str_$_2,(.L_1 - _$_str_$_2)
_$_str_$_2:
        /*000b*/ 	.byte	0x5f, 0x5f, 0x43, 0x55, 0x44, 0x41, 0x5f, 0x50, 0x52, 0x45, 0x43, 0x5f, 0x53, 0x51, 0x52, 0x54
        /*001b*/ 	.byte	0x00
.L_1:


//--------------------- .nv.constant0.triton_poi_fused__native_batch_norm_legit_no_training_cat_relu_6 --------------------------
	.section	.nv.constant0.triton_poi_fused__native_batch_norm_legit_no_training_cat_relu_6,"a",@progbits
	.sectionflags	@""
	.align	4
.nv.constant0.triton_poi_fused__native_batch_norm_legit_no_training_cat_relu_6:
	.zero		596
